//
// Generated by NVIDIA NVVM Compiler
//
// Compiler Build ID: CL-36424714
// Cuda compilation tools, release 13.0, V13.0.88
// Based on NVVM 20.0.0
//

.version 9.0
.target sm_100
.address_size 64

	// .globl	_Z15reductionKernelPfS_i
.extern .shared .align 16 .b8 sharedData[];

.visible .entry _Z15reductionKernelPfS_i(
	.param .u64 .ptr .align 1 _Z15reductionKernelPfS_i_param_0,
	.param .u64 .ptr .align 1 _Z15reductionKernelPfS_i_param_1,
	.param .u32 _Z15reductionKernelPfS_i_param_2
)
{
	.reg .pred 	%p<6>;
	.reg .b32 	%r<14>;
	.reg .b32 	%f<12>;
	.reg .b64 	%rd<9>;

	ld.param.u64 	%rd1, [_Z15reductionKernelPfS_i_param_0];
	ld.param.u64 	%rd2, [_Z15reductionKernelPfS_i_param_1];
	ld.param.u32 	%r8, [_Z15reductionKernelPfS_i_param_2];
	mov.u32 	%r1, %tid.x;
	mov.u32 	%r2, %ctaid.x;
	mov.u32 	%r13, %ntid.x;
	mad.lo.s32 	%r4, %r2, %r13, %r1;
	setp.ge.s32 	%p1, %r4, %r8;
	mov.f32 	%f11, 0f00000000;
	@%p1 bra 	$L__BB0_2;
	cvta.to.global.u64 	%rd3, %rd1;
	mul.wide.s32 	%rd4, %r4, 4;
	add.s64 	%rd5, %rd3, %rd4;
	ld.global.f32 	%f11, [%rd5];
$L__BB0_2:
	shl.b32 	%r9, %r1, 2;
	mov.u32 	%r10, sharedData;
	add.s32 	%r5, %r10, %r9;
	st.shared.f32 	[%r5], %f11;
	setp.lt.u32 	%p2, %r13, 2;
	@%p2 bra 	$L__BB0_6;
$L__BB0_3:
	shr.u32 	%r7, %r13, 1;
	setp.ge.u32 	%p3, %r1, %r7;
	@%p3 bra 	$L__BB0_5;
	shl.b32 	%r11, %r7, 2;
	add.s32 	%r12, %r5, %r11;
	ld.shared.f32 	%f7, [%r12];
	add.f32 	%f11, %f7, %f11;
	st.shared.f32 	[%r5], %f11;
$L__BB0_5:
	setp.gt.u32 	%p4, %r13, 3;
	mov.u32 	%r13, %r7;
	@%p4 bra 	$L__BB0_3;
$L__BB0_6:
	setp.ne.s32 	%p5, %r1, 0;
	@%p5 bra 	$L__BB0_8;
	ld.shared.f32 	%f8, [sharedData];
	cvta.to.global.u64 	%rd6, %rd2;
	mul.wide.u32 	%rd7, %r2, 4;
	add.s64 	%rd8, %rd6, %rd7;
	st.global.f32 	[%rd8], %f8;
$L__BB0_8:
	ret;

}


// ===== COMPILED SASS (sm_100) =====

	.target	sm_100

	.elftype	@"ET_EXEC"


//--------------------- .note.nv.tkinfo           --------------------------
	.section	.note.nv.tkinfo,"",@"SHT_NOTE"
	.sectionflags	@"SHF_NOTE_NV_TKINFO"
	.tkinfo
        /*0018*/ 	.word	0x00000002
        /*0030*/ 	.string	""
        /*0030*/ 	.string	"ptxas"
        /*0030*/ 	.string	"Cuda compilation tools, release 13.0, V13.0.88"
        /*0030*/ 	.string	"Build cuda_13.0.r13.0/compiler.36424714_0"
        /*0030*/ 	.string	"-arch sm_100 -m 64 "



//--------------------- .note.nv.cuinfo           --------------------------
	.section	.note.nv.cuinfo,"",@"SHT_NOTE"
	.sectionflags	@"SHF_NOTE_NV_CUINFO"
        /*0018*/ 	.short	0x0002
        /*001a*/ 	.short	0x0064
        /*001c*/ 	.short	0x0082
	.zero		2


//--------------------- .nv.info                  --------------------------
	.section	.nv.info,"",@"SHT_CUDA_INFO"
	.align	4


	//----- nvinfo : EIATTR_REGCOUNT
	.align		4
        /*0000*/ 	.byte	0x04, 0x2f
        /*0002*/ 	.short	(.L_1 - .L_0)
	.align		4
.L_0:
        /*0004*/ 	.word	index@(_Z15reductionKernelPfS_i)
        /*0008*/ 	.word	0x0000000b


	//----- nvinfo : EIATTR_FRAME_SIZE
	.align		4
.L_1:
        /*000c*/ 	.byte	0x04, 0x11
        /*000e*/ 	.short	(.L_3 - .L_2)
	.align		4
.L_2:
        /*0010*/ 	.word	index@(_Z15reductionKernelPfS_i)
        /*0014*/ 	.word	0x00000000


	//----- nvinfo : EIATTR_MIN_STACK_SIZE
	.align		4
.L_3:
        /*0018*/ 	.byte	0x04, 0x12
        /*001a*/ 	.short	(.L_5 - .L_4)
	.align		4
.L_4:
        /*001c*/ 	.word	index@(_Z15reductionKernelPfS_i)
        /*0020*/ 	.word	0x00000000
.L_5:


//--------------------- .nv.compat                --------------------------
	.section	.nv.compat,"",@"SHT_CUDA_COMPAT_INFO"
	.align	4
        /*0000*/ 	.byte	0x02, 0x09, 0x00, 0x00, 0x02, 0x02, 0x01, 0x00, 0x02, 0x05, 0x05, 0x00, 0x03, 0x07, 0x01, 0x01
        /*0010*/ 	.byte	0x02, 0x03, 0x00, 0x00, 0x02, 0x06, 0x01, 0x00, 0x04, 0x0b, 0x08, 0x00, 0x09, 0x00, 0x00, 0x00
        /*0020*/ 	.byte	0x00, 0x00, 0x00, 0x00


//--------------------- .nv.info._Z15reductionKernelPfS_i --------------------------
	.section	.nv.info._Z15reductionKernelPfS_i,"",@"SHT_CUDA_INFO"
	.sectionflags	@""
	.align	4


	//----- nvinfo : EIATTR_CUDA_API_VERSION
	.align		4
        /*0000*/ 	.byte	0x04, 0x37
        /*0002*/ 	.short	(.L_7 - .L_6)
.L_6:
        /*0004*/ 	.word	0x00000082


	//----- nvinfo : EIATTR_KPARAM_INFO
	.align		4
.L_7:
        /*0008*/ 	.byte	0x04, 0x17
        /*000a*/ 	.short	(.L_9 - .L_8)
.L_8:
        /*000c*/ 	.word	0x00000000
        /*0010*/ 	.short	0x0002
        /*0012*/ 	.short	0x0010
        /*0014*/ 	.byte	0x00, 0xf0, 0x11, 0x00


	//----- nvinfo : EIATTR_KPARAM_INFO
	.align		4
.L_9:
        /*0018*/ 	.byte	0x04, 0x17
        /*001a*/ 	.short	(.L_11 - .L_10)
.L_10:
        /*001c*/ 	.word	0x00000000
        /*0020*/ 	.short	0x0001
        /*0022*/ 	.short	0x0008
        /*0024*/ 	.byte	0x00, 0xf5, 0x21, 0x00


	//----- nvinfo : EIATTR_KPARAM_INFO
	.align		4
.L_11:
        /*0028*/ 	.byte	0x04, 0x17
        /*002a*/ 	.short	(.L_13 - .L_12)
.L_12:
        /*002c*/ 	.word	0x00000000
        /*0030*/ 	.short	0x0000
        /*0032*/ 	.short	0x0000
        /*0034*/ 	.byte	0x00, 0xf5, 0x21, 0x00


	//----- nvinfo : EIATTR_SPARSE_MMA_MASK
	.align		4
.L_13:
        /*0038*/ 	.byte	0x03, 0x50
        /*003a*/ 	.short	0x0000


	//----- nvinfo : EIATTR_MAXREG_COUNT
	.align		4
        /*003c*/ 	.byte	0x03, 0x1b
        /*003e*/ 	.short	0x00ff


	//----- nvinfo : EIATTR_MERCURY_ISA_VERSION
	.align		4
        /*0040*/ 	.byte	0x03, 0x5f
        /*0042*/ 	.short	0x0101


	//----- nvinfo : EIATTR_VRC_CTA_INIT_COUNT
	.align		4
        /*0044*/ 	.byte	0x02, 0x4a
	.zero		1
	.zero		1


	//----- nvinfo : EIATTR_EXIT_INSTR_OFFSETS
	.align		4
        /*0048*/ 	.byte	0x04, 0x1c
        /*004a*/ 	.short	(.L_15 - .L_14)


	//   ....[0]....
.L_14:
        /*004c*/ 	.word	0x000001e0


	//   ....[1]....
        /*0050*/ 	.word	0x00000260


	//----- nvinfo : EIATTR_CBANK_PARAM_SIZE
	.align		4
.L_15:
        /*0054*/ 	.byte	0x03, 0x19
        /*0056*/ 	.short	0x0014


	//----- nvinfo : EIATTR_PARAM_CBANK
	.align		4
        /*0058*/ 	.byte	0x04, 0x0a
        /*005a*/ 	.short	(.L_17 - .L_16)
	.align		4
.L_16:
        /*005c*/ 	.word	index@(.nv.constant0._Z15reductionKernelPfS_i)
        /*0060*/ 	.short	0x0380
        /*0062*/ 	.short	0x0014


	//----- nvinfo : EIATTR_SW_WAR
	.align		4
.L_17:
        /*0064*/ 	.byte	0x04, 0x36
        /*0066*/ 	.short	(.L_19 - .L_18)
.L_18:
        /*0068*/ 	.word	0x00000008
.L_19:


//--------------------- .nv.callgraph             --------------------------
	.section	.nv.callgraph,"",@"SHT_CUDA_CALLGRAPH"
	.align	4
	.sectionentsize	8
	.align		4
        /*0000*/ 	.word	0x00000000
	.align		4
        /*0004*/ 	.word	0xffffffff
	.align		4
        /*0008*/ 	.word	0x00000000
	.align		4
        /*000c*/ 	.word	0xfffffffe
	.align		4
        /*0010*/ 	.word	0x00000000
	.align		4
        /*0014*/ 	.word	0xfffffffd
	.align		4
        /*0018*/ 	.word	0x00000000
	.align		4
        /*001c*/ 	.word	0xfffffffc


//--------------------- .text._Z15reductionKernelPfS_i --------------------------
	.section	.text._Z15reductionKernelPfS_i,"ax",@progbits
	.align	128
        .global         _Z15reductionKernelPfS_i
        .type           _Z15reductionKernelPfS_i,@function
        .size           _Z15reductionKernelPfS_i,(.L_x_3 - _Z15reductionKernelPfS_i)
        .other          _Z15reductionKernelPfS_i,@"STO_CUDA_ENTRY STV_DEFAULT"
_Z15reductionKernelPfS_i:
.text._Z15reductionKernelPfS_i:
[----:B------:R-:W-:Y:S01]  /*0000*/  LDC R1, c[0x0][0x37c] ;  /* 0x0000df00ff017b82 */ /* 0x000fe20000000800 */
[----:B------:R-:W0:Y:S01]  /*0010*/  S2R R6, SR_TID.X ;  /* 0x0000000000067919 */ /* 0x000e220000002100 */
[----:B------:R-:W0:Y:S01]  /*0020*/  LDCU UR8, c[0x0][0x360] ;  /* 0x00006c00ff0877ac */ /* 0x000e220008000800 */
[----:B------:R-:W-:Y:S01]  /*0030*/  IMAD.MOV.U32 R4, RZ, RZ, RZ ;  /* 0x000000ffff047224 */ /* 0x000fe200078e00ff */
[----:B------:R-:W0:Y:S01]  /*0040*/  S2R R7, SR_CTAID.X ;  /* 0x0000000000077919 */ /* 0x000e220000002500 */
[----:B------:R-:W1:Y:S01]  /*0050*/  LDCU UR4, c[0x0][0x390] ;  /* 0x00007200ff0477ac */ /* 0x000e620008000800 */
[----:B------:R-:W2:Y:S01]  /*0060*/  LDCU.64 UR6, c[0x0][0x358] ;  /* 0x00006b00ff0677ac */ /* 0x000ea20008000a00 */
[----:B0-----:R-:W-:-:S05]  /*0070*/  IMAD R5, R7, UR8, R6 ;  /* 0x0000000807057c24 */ /* 0x001fca000f8e0206 */
[----:B-1----:R-:W-:-:S13]  /*0080*/  ISETP.GE.AND P0, PT, R5, UR4, PT ;  /* 0x0000000405007c0c */ /* 0x002fda000bf06270 */
[----:B------:R-:W0:Y:S02]  /*0090*/  @!P0 LDC.64 R2, c[0x0][0x380] ;  /* 0x0000e000ff028b82 */ /* 0x000e240000000a00 */
[----:B0-----:R-:W-:-:S05]  /*00a0*/  @!P0 IMAD.WIDE R2, R5, 0x4, R2 ;  /* 0x0000000405028825 */ /* 0x001fca00078e0202 */
[----:B--2---:R-:W2:Y:S01]  /*00b0*/  @!P0 LDG.E R4, desc[UR6][R2.64] ;  /* 0x0000000602048981 */ /* 0x004ea2000c1e1900 */
[----:B------:R-:W0:Y:S01]  /*00c0*/  S2UR UR5, SR_CgaCtaId ;  /* 0x00000000000579c3 */ /* 0x000e220000008800 */
[----:B------:R-:W-:Y:S01]  /*00d0*/  UMOV UR4, 0x400 ;  /* 0x0000040000047882 */ /* 0x000fe20000000000 */
[----:B------:R-:W-:Y:S01]  /*00e0*/  IMAD.U32 R0, RZ, RZ, UR8 ;  /* 0x00000008ff007e24 */ /* 0x000fe2000f8e00ff */
[----:B------:R-:W-:-:S04]  /*00f0*/  ISETP.NE.AND P0, PT, R6, RZ, PT ;  /* 0x000000ff0600720c */ /* 0x000fc80003f05270 */
[----:B------:R-:W-:Y:S01]  /*0100*/  ISETP.GE.U32.AND P1, PT, R0, 0x2, PT ;  /* 0x000000020000780c */ /* 0x000fe20003f26070 */
[----:B0-----:R-:W-:-:S06]  /*0110*/  ULEA UR4, UR5, UR4, 0x18 ;  /* 0x0000000405047291 */ /* 0x001fcc000f8ec0ff */
[----:B------:R-:W-:-:S05]  /*0120*/  LEA R5, R6, UR4, 0x2 ;  /* 0x0000000406057c11 */ /* 0x000fca000f8e10ff */
[----:B--2---:R0:W-:Y:S01]  /*0130*/  STS [R5], R4 ;  /* 0x0000000405007388 */ /* 0x0041e20000000800 */
[----:B------:R-:W-:Y:S05]  /*0140*/  @!P1 BRA `(.L_x_0) ;  /* 0x0000000000249947 */ /* 0x000fea0003800000 */
.L_x_1:
[----:B------:R-:W-:-:S04]  /*0150*/  SHF.R.U32.HI R8, RZ, 0x1, R0 ;  /* 0x00000001ff087819 */ /* 0x000fc80000011600 */
[----:B------:R-:W-:-:S13]  /*0160*/  ISETP.GE.U32.AND P1, PT, R6, R8, PT ;  /* 0x000000080600720c */ /* 0x000fda0003f26070 */
[----:B------:R-:W-:-:S05]  /*0170*/  @!P1 LEA R2, R8, R5, 0x2 ;  /* 0x0000000508029211 */ /* 0x000fca00078e10ff */
[----:B------:R-:W0:Y:S02]  /*0180*/  @!P1 LDS R3, [R2] ;  /* 0x0000000002039984 */ /* 0x000e240000000800 */
[----:B0-----:R-:W-:-:S05]  /*0190*/  @!P1 FADD R4, R4, R3 ;  /* 0x0000000304049221 */ /* 0x001fca0000000000 */
[----:B------:R1:W-:Y:S01]  /*01a0*/  @!P1 STS [R5], R4 ;  /* 0x0000000405009388 */ /* 0x0003e20000000800 */
[----:B------:R-:W-:Y:S01]  /*01b0*/  ISETP.GT.U32.AND P1, PT, R0, 0x3, PT ;  /* 0x000000030000780c */ /* 0x000fe20003f24070 */
[----:B------:R-:W-:-:S12]  /*01c0*/  IMAD.MOV.U32 R0, RZ, RZ, R8 ;  /* 0x000000ffff007224 */ /* 0x000fd800078e0008 */
[----:B-1----:R-:W-:Y:S05]  /*01d0*/  @P1 BRA `(.L_x_1) ;  /* 0xfffffffc00dc1947 */ /* 0x002fea000383ffff */
.L_x_0:
[----:B------:R-:W-:Y:S05]  /*01e0*/  @P0 EXIT ;  /* 0x000000000000094d */ /* 0x000fea0003800000 */
[----:B------:R-:W1:Y:S01]  /*01f0*/  S2UR UR5, SR_CgaCtaId ;  /* 0x00000000000579c3 */ /* 0x000e620000008800 */
[----:B------:R-:W-:-:S07]  /*0200*/  UMOV UR4, 0x400 ;  /* 0x0000040000047882 */ /* 0x000fce0000000000 */
[----:B------:R-:W2:Y:S01]  /*0210*/  LDC.64 R2, c[0x0][0x388] ;  /* 0x0000e200ff027b82 */ /* 0x000ea20000000a00 */
[----:B-1----:R-:W-:Y:S01]  /*0220*/  ULEA UR4, UR5, UR4, 0x18 ;  /* 0x0000000405047291 */ /* 0x002fe2000f8ec0ff */
[----:B--2---:R-:W-:-:S08]  /*0230*/  IMAD.WIDE.U32 R2, R7, 0x4, R2 ;  /* 0x0000000407027825 */ /* 0x004fd000078e0002 */
[----:B0-----:R-:W0:Y:S04]  /*0240*/  LDS R5, [UR4] ;  /* 0x00000004ff057984 */ /* 0x001e280008000800 */
[----:B0-----:R-:W-:Y:S01]  /*0250*/  STG.E desc[UR6][R2.64], R5 ;  /* 0x0000000502007986 */ /* 0x001fe2000c101906 */
[----:B------:R-:W-:Y:S05]  /*0260*/  EXIT ;  /* 0x000000000000794d */ /* 0x000fea0003800000 */
.L_x_2:
[----:B------:R-:W-:-:S00]  /*0270*/  BRA `(.L_x_2) ;  /* 0xfffffffc00fc7947 */ /* 0x000fc0000383ffff */
[----:B------:R-:W-:-:S00]  /*0280*/  NOP ;  /* 0x0000000000007918 */ /* 0x000fc00000000000 */
[----:B------:R-:W-:-:S00]  /*0290*/  NOP ;  /* 0x0000000000007918 */ /* 0x000fc00000000000 */
[----:B------:R-:W-:-:S00]  /*02a0*/  NOP ;  /* 0x0000000000007918 */ /* 0x000fc00000000000 */
[----:B------:R-:W-:-:S00]  /*02b0*/  NOP ;  /* 0x0000000000007918 */ /* 0x000fc00000000000 */
[----:B------:R-:W-:-:S00]  /*02c0*/  NOP ;  /* 0x0000000000007918 */ /* 0x000fc00000000000 */
[----:B------:R-:W-:-:S00]  /*02d0*/  NOP ;  /* 0x0000000000007918 */ /* 0x000fc00000000000 */
[----:B------:R-:W-:-:S00]  /*02e0*/  NOP ;  /* 0x0000000000007918 */ /* 0x000fc00000000000 */
[----:B------:R-:W-:-:S00]  /*02f0*/  NOP ;  /* 0x0000000000007918 */ /* 0x000fc00000000000 */
.L_x_3:


//--------------------- .nv.shared._Z15reductionKernelPfS_i --------------------------
	.section	.nv.shared._Z15reductionKernelPfS_i,"aw",@nobits
	.sectionflags	@""
	.align	16
	.zero		1024


//--------------------- .nv.shared.reserved.0     --------------------------
	.section	.nv.shared.reserved.0,"aw",@nobits
	.weak		__nv_reservedSMEM_offset_0_alias
	.size		__nv_reservedSMEM_offset_0_alias, 0, 64
	.other		__nv_reservedSMEM_offset_0_alias,@"STO_CUDA_RESERVED_SHARED STV_DEFAULT"
__nv_reservedSMEM_offset_0_alias:
	.zero		0
	.zero		64


//--------------------- .nv.constant0._Z15reductionKernelPfS_i --------------------------
	.section	.nv.constant0._Z15reductionKernelPfS_i,"a",@progbits
	.sectionflags	@""
	.align	4
.nv.constant0._Z15reductionKernelPfS_i:
	.zero		916


//--------------------- SYMBOLS --------------------------

	.type		.nv.reservedSmem.offset0,@object
	.size		.nv.reservedSmem.offset0,0x4
	.type		.nv.reservedSmem.cap,@object
	.size		.nv.reservedSmem.cap,0x4
